	.headerflags	@"EF_CUDA_TEXMODE_UNIFIED EF_CUDA_64BIT_ADDRESS EF_CUDA_ACCELERATORS EF_CUDA_SM90 EF_CUDA_VIRTUAL_SM(EF_CUDA_SM90)"
	.elftype	@"ET_EXEC"


//--------------------- .nv.info                  --------------------------
	.section	.nv.info,"",@"SHT_CUDA_INFO"
	.align	4


	//----- nvinfo : EIATTR_REGCOUNT
	.align		4
        /*0000*/ 	.byte	0x04, 0x2f
        /*0002*/ 	.short	(.L_3 - .L_2)
	.align		4
.L_2:
        /*0004*/ 	.word	index@(triton_poi_fused__native_batch_norm_legit_no_training_leaky_relu_leaky_relu_backward_29)
        /*0008*/ 	.word	0x00000017


	//----- nvinfo : EIATTR_MIN_STACK_SIZE
	.align		4
.L_3:
        /*000c*/ 	.byte	0x04, 0x12
        /*000e*/ 	.short	(.L_5 - .L_4)
	.align		4
.L_4:
        /*0010*/ 	.word	index@(triton_poi_fused__native_batch_norm_legit_no_training_leaky_relu_leaky_relu_backward_29)
        /*0014*/ 	.word	0x00000000


	//----- nvinfo : EIATTR_FRAME_SIZE
	.align		4
.L_5:
        /*0018*/ 	.byte	0x04, 0x11
        /*001a*/ 	.short	(.L_7 - .L_6)
	.align		4
.L_6:
        /*001c*/ 	.word	index@(triton_poi_fused__native_batch_norm_legit_no_training_leaky_relu_leaky_relu_backward_29)
        /*0020*/ 	.word	0x00000000


	//----- nvinfo : EIATTR_MIN_STACK_SIZE
	.align		4
.L_7:
        /*0024*/ 	.byte	0x04, 0x12
        /*0026*/ 	.short	(.L_9 - .L_8)
	.align		4
.L_8:
        /*0028*/ 	.word	index@(triton_poi_fused__native_batch_norm_legit_no_training_leaky_relu_leaky_relu_backward_29)
        /*002c*/ 	.word	0x00000000
.L_9:


//--------------------- .nv.info.triton_poi_fused__native_batch_norm_legit_no_training_leaky_relu_leaky_relu_backward_29 --------------------------
	.section	.nv.info.triton_poi_fused__native_batch_norm_legit_no_training_leaky_relu_leaky_relu_backward_29,"",@"SHT_CUDA_INFO"
	.sectionflags	@""
	.align	4


	//----- nvinfo : EIATTR_CUDA_API_VERSION
	.align		4
        /*0000*/ 	.byte	0x04, 0x37
        /*0002*/ 	.short	(.L_11 - .L_10)
.L_10:
        /*0004*/ 	.word	0x0000007c


	//----- nvinfo : EIATTR_KPARAM_INFO
	.align		4
.L_11:
        /*0008*/ 	.byte	0x04, 0x17
        /*000a*/ 	.short	(.L_13 - .L_12)
.L_12:
        /*000c*/ 	.word	0x00000000
        /*0010*/ 	.short	0x0007
        /*0012*/ 	.short	0x0038
        /*0014*/ 	.byte	0x00, 0xf0, 0x11, 0x00


	//----- nvinfo : EIATTR_KPARAM_INFO
	.align		4
.L_13:
        /*0018*/ 	.byte	0x04, 0x17
        /*001a*/ 	.short	(.L_15 - .L_14)
.L_14:
        /*001c*/ 	.word	0x00000000
        /*0020*/ 	.short	0x0006
        /*0022*/ 	.short	0x0030
        /*0024*/ 	.byte	0x00, 0xf4, 0x21, 0x00


	//----- nvinfo : EIATTR_KPARAM_INFO
	.align		4
.L_15:
        /*0028*/ 	.byte	0x04, 0x17
        /*002a*/ 	.short	(.L_17 - .L_16)
.L_16:
        /*002c*/ 	.word	0x00000000
        /*0030*/ 	.short	0x0005
        /*0032*/ 	.short	0x0028
        /*0034*/ 	.byte	0x00, 0xf4, 0x21, 0x00


	//----- nvinfo : EIATTR_KPARAM_INFO
	.align		4
.L_17:
        /*0038*/ 	.byte	0x04, 0x17
        /*003a*/ 	.short	(.L_19 - .L_18)
.L_18:
        /*003c*/ 	.word	0x00000000
        /*0040*/ 	.short	0x0004
        /*0042*/ 	.short	0x0020
        /*0044*/ 	.byte	0x00, 0xf4, 0x21, 0x00


	//----- nvinfo : EIATTR_KPARAM_INFO
	.align		4
.L_19:
        /*0048*/ 	.byte	0x04, 0x17
        /*004a*/ 	.short	(.L_21 - .L_20)
.L_20:
        /*004c*/ 	.word	0x00000000
        /*0050*/ 	.short	0x0003
        /*0052*/ 	.short	0x0018
        /*0054*/ 	.byte	0x00, 0xf4, 0x21, 0x00


	//----- nvinfo : EIATTR_KPARAM_INFO
	.align		4
.L_21:
        /*0058*/ 	.byte	0x04, 0x17
        /*005a*/ 	.short	(.L_23 - .L_22)
.L_22:
        /*005c*/ 	.word	0x00000000
        /*0060*/ 	.short	0x0002
        /*0062*/ 	.short	0x0010
        /*0064*/ 	.byte	0x00, 0xf4, 0x21, 0x00


	//----- nvinfo : EIATTR_KPARAM_INFO
	.align		4
.L_23:
        /*0068*/ 	.byte	0x04, 0x17
        /*006a*/ 	.short	(.L_25 - .L_24)
.L_24:
        /*006c*/ 	.word	0x00000000
        /*0070*/ 	.short	0x0001
        /*0072*/ 	.short	0x0008
        /*0074*/ 	.byte	0x00, 0xf4, 0x21, 0x00


	//----- nvinfo : EIATTR_KPARAM_INFO
	.align		4
.L_25:
        /*0078*/ 	.byte	0x04, 0x17
        /*007a*/ 	.short	(.L_27 - .L_26)
.L_26:
        /*007c*/ 	.word	0x00000000
        /*0080*/ 	.short	0x0000
        /*0082*/ 	.short	0x0000
        /*0084*/ 	.byte	0x00, 0xf4, 0x21, 0x00


	//----- nvinfo : EIATTR_SPARSE_MMA_MASK
	.align		4
.L_27:
        /*0088*/ 	.byte	0x03, 0x50
        /*008a*/ 	.short	0x0000


	//----- nvinfo : EIATTR_MAXREG_COUNT
	.align		4
        /*008c*/ 	.byte	0x03, 0x1b
        /*008e*/ 	.short	0x00ff


	//----- nvinfo : EIATTR_EXIT_INSTR_OFFSETS
	.align		4
        /*0090*/ 	.byte	0x04, 0x1c
        /*0092*/ 	.short	(.L_29 - .L_28)


	//   ....[0]....
.L_28:
        /*0094*/ 	.word	0x000004b0


	//   ....[1]....
        /*0098*/ 	.word	0x000004d0


	//----- nvinfo : EIATTR_REQNTID
	.align		4
.L_29:
        /*009c*/ 	.byte	0x04, 0x10
        /*009e*/ 	.short	(.L_31 - .L_30)
.L_30:
        /*00a0*/ 	.word	0x00000080
        /*00a4*/ 	.word	0x00000001
        /*00a8*/ 	.word	0x00000001


	//----- nvinfo : EIATTR_CBANK_PARAM_SIZE
	.align		4
.L_31:
        /*00ac*/ 	.byte	0x03, 0x19
        /*00ae*/ 	.short	0x003c


	//----- nvinfo : EIATTR_PARAM_CBANK
	.align		4
        /*00b0*/ 	.byte	0x04, 0x0a
        /*00b2*/ 	.short	(.L_33 - .L_32)
	.align		4
.L_32:
        /*00b4*/ 	.word	index@(.nv.constant0.triton_poi_fused__native_batch_norm_legit_no_training_leaky_relu_leaky_relu_backward_29)
        /*00b8*/ 	.short	0x0210
        /*00ba*/ 	.short	0x003c


	//----- nvinfo : EIATTR_SW_WAR
	.align		4
.L_33:
        /*00bc*/ 	.byte	0x04, 0x36
        /*00be*/ 	.short	(.L_35 - .L_34)
.L_34:
        /*00c0*/ 	.word	0x00000008
.L_35:


//--------------------- .nv.callgraph             --------------------------
	.section	.nv.callgraph,"",@"SHT_CUDA_CALLGRAPH"
	.align	4
	.sectionentsize	8
	.align		4
        /*0000*/ 	.word	0x00000000
	.align		4
        /*0004*/ 	.word	0xffffffff
	.align		4
        /*0008*/ 	.word	0x00000000
	.align		4
        /*000c*/ 	.word	0xfffffffe
	.align		4
        /*0010*/ 	.word	0x00000000
	.align		4
        /*0014*/ 	.word	0xfffffffd
	.align		4
        /*0018*/ 	.word	0x00000000
	.align		4
        /*001c*/ 	.word	0xfffffffc


//--------------------- .nv.constant4             --------------------------
	.section	.nv.constant4,"a",@progbits
	.align	8
	.align		8
.nv.constant4:
        /*0000*/ 	.dword	_$_str
	.align		8
        /*0008*/ 	.dword	_$_str_$_2


//--------------------- .text.triton_poi_fused__native_batch_norm_legit_no_training_leaky_relu_leaky_relu_backward_29 --------------------------
	.section	.text.triton_poi_fused__native_batch_norm_legit_no_training_leaky_relu_leaky_relu_backward_29,"ax",@progbits
	.align	128
        .global         triton_poi_fused__native_batch_norm_legit_no_training_leaky_relu_leaky_relu_backward_29
        .type           triton_poi_fused__native_batch_norm_legit_no_training_leaky_relu_leaky_relu_backward_29,@function
        .size           triton_poi_fused__native_batch_norm_legit_no_training_leaky_relu_leaky_relu_backward_29,(.L_x_1 - triton_poi_fused__native_batch_norm_legit_no_training_leaky_relu_leaky_relu_backward_29)
        .other          triton_poi_fused__native_batch_norm_legit_no_training_leaky_relu_leaky_relu_backward_29,@"STO_CUDA_ENTRY STV_DEFAULT"
triton_poi_fused__native_batch_norm_legit_no_training_leaky_relu_leaky_relu_backward_29:
.text.triton_poi_fused__native_batch_norm_legit_no_training_leaky_relu_leaky_relu_backward_29:
[----:B------:R-:W0:Y:S01]  /*0000*/  LDC R1, c[0x0][0x28] ;  /* 0x00000a00ff017b82 */ /* 0x000e220000000800 */
[----:B------:R-:W1:Y:S07]  /*0010*/  S2R R0, SR_TID.X ;  /* 0x0000000000007919 */ /* 0x000e6e0000002100 */
[----:B------:R-:W2:Y:S01]  /*0020*/  LDC.64 R8, c[0x0][0x228] ;  /* 0x00008a00ff087b82 */ /* 0x000ea20000000a00 */
[----:B------:R-:W-:Y:S01]  /*0030*/  ULDC.64 UR4, c[0x0][0x208] ;  /* 0x0000820000047ab9 */ /* 0x000fe20000000a00 */
[----:B------:R-:W3:Y:S06]  /*0040*/  S2R R5, SR_CTAID.X ;  /* 0x0000000000057919 */ /* 0x000eec0000002500 */
[----:B------:R-:W4:Y:S08]  /*0050*/  LDC.64 R14, c[0x0][0x220] ;  /* 0x00008800ff0e7b82 */ /* 0x000f300000000a00 */
[----:B------:R-:W5:Y:S08]  /*0060*/  LDC.64 R12, c[0x0][0x218] ;  /* 0x00008600ff0c7b82 */ /* 0x000f700000000a00 */
[----:B------:R-:W5:Y:S08]  /*0070*/  LDC.64 R16, c[0x0][0x230] ;  /* 0x00008c00ff107b82 */ /* 0x000f700000000a00 */
[----:B------:R-:W5:Y:S01]  /*0080*/  LDC.64 R18, c[0x0][0x238] ;  /* 0x00008e00ff127b82 */ /* 0x000f620000000a00 */
[----:B-1----:R-:W-:Y:S01]  /*0090*/  IMAD.SHL.U32 R0, R0, 0x2, RZ ;  /* 0x0000000200007824 */ /* 0x002fe200078e00ff */
[----:B------:R-:W-:-:S02]  /*00a0*/  CS2R R6, SRZ ;  /* 0x0000000000067805 */ /* 0x000fc4000001ff00 */
[----:B---3--:R-:W-:Y:S01]  /*00b0*/  SHF.R.S32.HI R3, RZ, 0x17, R5 ;  /* 0x00000017ff037819 */ /* 0x008fe20000011405 */
[----:B------:R-:W-:Y:S01]  /*00c0*/  ULDC.64 UR6, c[0x0][0x240] ;  /* 0x0000900000067ab9 */ /* 0x000fe20000000a00 */
[----:B------:R-:W-:Y:S02]  /*00d0*/  LOP3.LUT R0, R0, 0xfe, RZ, 0xc0, !PT ;  /* 0x000000fe00007812 */ /* 0x000fe400078ec0ff */
[----:B------:R-:W-:Y:S02]  /*00e0*/  SGXT R3, R3, 0x1 ;  /* 0x000000010303781a */ /* 0x000fe40000000200 */
[----:B------:R-:W-:-:S04]  /*00f0*/  LEA R0, R5, R0, 0x8 ;  /* 0x0000000005007211 */ /* 0x000fc800078e40ff */
[----:B------:R-:W-:Y:S02]  /*0100*/  LEA.HI R3, R3, R0, RZ, 0x9 ;  /* 0x0000000003037211 */ /* 0x000fe400078f48ff */
[----:B------:R-:W-:Y:S02]  /*0110*/  ISETP.GE.AND P0, PT, R0, 0x800, PT ;  /* 0x000008000000780c */ /* 0x000fe40003f06270 */
[----:B------:R-:W-:-:S05]  /*0120*/  LOP3.LUT R3, R3, 0xfffffe00, RZ, 0xc0, !PT ;  /* 0xfffffe0003037812 */ /* 0x000fca00078ec0ff */
[----:B------:R-:W-:Y:S01]  /*0130*/  IMAD.IADD R11, R0, 0x1, -R3 ;  /* 0x00000001000b7824 */ /* 0x000fe200078e0a03 */
[----:B------:R-:W-:-:S03]  /*0140*/  CS2R R2, SRZ ;  /* 0x0000000000027805 */ /* 0x000fc6000001ff00 */
[----:B--2---:R-:W-:-:S05]  /*0150*/  IMAD.WIDE R8, R11, 0x4, R8 ;  /* 0x000000040b087825 */ /* 0x004fca00078e0208 */
[----:B------:R1:W2:Y:S01]  /*0160*/  @!P0 LDG.E.EL.64 R2, desc[UR4][R8.64] ;  /* 0x0000000408028981 */ /* 0x0002a2000c2e1b00 */
[----:B------:R-:W-:Y:S01]  /*0170*/  CS2R R4, SRZ ;  /* 0x0000000000047805 */ /* 0x000fe2000001ff00 */
[----:B----4-:R-:W-:-:S04]  /*0180*/  IMAD.WIDE R14, R11, 0x4, R14 ;  /* 0x000000040b0e7825 */ /* 0x010fc800078e020e */
[----:B-----5:R-:W-:Y:S01]  /*0190*/  IMAD.WIDE R12, R0, 0x4, R12 ;  /* 0x00000004000c7825 */ /* 0x020fe200078e020c */
[----:B------:R-:W3:Y:S03]  /*01a0*/  @!P0 LDG.E.EL.64 R4, desc[UR4][R14.64] ;  /* 0x000000040e048981 */ /* 0x000ee6000c2e1b00 */
[C---:B0-----:R-:W-:Y:S01]  /*01b0*/  IMAD.WIDE R16, R11.reuse, 0x4, R16 ;  /* 0x000000040b107825 */ /* 0x041fe200078e0210 */
[----:B------:R0:W3:Y:S01]  /*01c0*/  @!P0 LDG.E.64 R6, desc[UR4][R12.64] ;  /* 0x000000040c068981 */ /* 0x0000e2000c1e1b00 */
[----:B-1----:R-:W-:Y:S02]  /*01d0*/  CS2R R8, SRZ ;  /* 0x0000000000087805 */ /* 0x002fe4000001ff00 */
[----:B------:R-:W-:Y:S01]  /*01e0*/  IMAD.WIDE R18, R11, 0x4, R18 ;  /* 0x000000040b127825 */ /* 0x000fe200078e0212 */
[----:B------:R-:W-:-:S04]  /*01f0*/  CS2R R10, SRZ ;  /* 0x00000000000a7805 */ /* 0x000fc8000001ff00 */
[----:B------:R-:W4:Y:S04]  /*0200*/  @!P0 LDG.E.EL.64 R8, desc[UR4][R18.64] ;  /* 0x0000000412088981 */ /* 0x000f28000c2e1b00 */
[----:B------:R-:W4:Y:S01]  /*0210*/  @!P0 LDG.E.EL.64 R10, desc[UR4][R16.64] ;  /* 0x00000004100a8981 */ /* 0x000f22000c2e1b00 */
[----:B0-----:R-:W-:Y:S01]  /*0220*/  HFMA2.MMA R13, -RZ, RZ, 1.625, 0 ;  /* 0x3e800000ff0d7435 */ /* 0x001fe200000001ff */
[----:B--2---:R-:W-:Y:S01]  /*0230*/  FADD R2, R2, 0.0010000000474974513054 ;  /* 0x3a83126f02027421 */ /* 0x004fe20000000000 */
[----:B------:R-:W-:-:S03]  /*0240*/  FADD R3, R3, 0.0010000000474974513054 ;  /* 0x3a83126f03037421 */ /* 0x000fc60000000000 */
[----:B------:R-:W0:Y:S08]  /*0250*/  MUFU.SQRT R20, R2 ;  /* 0x0000000200147308 */ /* 0x000e300000002000 */
[----:B------:R-:W1:Y:S01]  /*0260*/  MUFU.SQRT R14, R3 ;  /* 0x00000003000e7308 */ /* 0x000e620000002000 */
[C---:B0-----:R-:W-:Y:S02]  /*0270*/  FSETP.GT.AND P1, PT, R20.reuse, 8.50705917302346158658e+37, PT ;  /* 0x7e8000001400780b */ /* 0x041fe40003f24000 */
[----:B------:R-:W-:-:S02]  /*0280*/  FSETP.GEU.AND P3, PT, R20, 1.175494350822287508e-38, PT ;  /* 0x008000001400780b */ /* 0x000fc40003f6e000 */
[C---:B-1----:R-:W-:Y:S02]  /*0290*/  FSETP.GT.AND P2, PT, R14.reuse, 8.50705917302346158658e+37, PT ;  /* 0x7e8000000e00780b */ /* 0x042fe40003f44000 */
[----:B------:R-:W-:-:S07]  /*02a0*/  FSETP.GEU.AND P4, PT, R14, 1.175494350822287508e-38, PT ;  /* 0x008000000e00780b */ /* 0x000fce0003f8e000 */
[----:B------:R-:W-:-:S04]  /*02b0*/  @P1 FMUL R20, R20, 0.25 ;  /* 0x3e80000014141820 */ /* 0x000fc80000400000 */
[----:B------:R-:W-:Y:S01]  /*02c0*/  @!P3 FMUL R20, R20, 16777216 ;  /* 0x4b8000001414b820 */ /* 0x000fe20000400000 */
[----:B------:R-:W-:-:S04]  /*02d0*/  @P2 FMUL R14, R14, 0.25 ;  /* 0x3e8000000e0e2820 */ /* 0x000fc80000400000 */
[----:B------:R-:W-:Y:S01]  /*02e0*/  @!P4 FMUL R14, R14, 16777216 ;  /* 0x4b8000000e0ec820 */ /* 0x000fe20000400000 */
[----:B------:R-:W0:Y:S01]  /*02f0*/  MUFU.RCP R20, R20 ;  /* 0x0000001400147308 */ /* 0x000e220000001000 */
[----:B------:R-:W-:-:S07]  /*0300*/  FSEL R3, R13, 1, P1 ;  /* 0x3f8000000d037808 */ /* 0x000fce0000800000 */
[----:B------:R-:W1:Y:S01]  /*0310*/  MUFU.RCP R14, R14 ;  /* 0x0000000e000e7308 */ /* 0x000e620000001000 */
[----:B------:R-:W-:Y:S01]  /*0320*/  FSEL R13, R13, 1, P2 ;  /* 0x3f8000000d0d7808 */ /* 0x000fe20001000000 */
[----:B------:R-:W-:Y:S01]  /*0330*/  @!P3 FMUL R3, R3, 16777216 ;  /* 0x4b8000000303b820 */ /* 0x000fe20000400000 */
[----:B---3--:R-:W-:-:S03]  /*0340*/  FADD R4, -R4, R6 ;  /* 0x0000000604047221 */ /* 0x008fc60000000100 */
[----:B------:R-:W-:Y:S01]  /*0350*/  @!P4 FMUL R13, R13, 16777216 ;  /* 0x4b8000000d0dc820 */ /* 0x000fe20000400000 */
[----:B0-----:R-:W-:Y:S01]  /*0360*/  FMUL R3, R20, R3 ;  /* 0x0000000314037220 */ /* 0x001fe20000400000 */
[----:B------:R-:W-:-:S03]  /*0370*/  FADD R2, -R5, R7 ;  /* 0x0000000705027221 */ /* 0x000fc60000000100 */
[----:B------:R-:W-:Y:S01]  /*0380*/  FMUL R5, R3, R4 ;  /* 0x0000000403057220 */ /* 0x000fe20000400000 */
[----:B-1----:R-:W-:-:S04]  /*0390*/  FMUL R13, R14, R13 ;  /* 0x0000000d0e0d7220 */ /* 0x002fc80000400000 */
[----:B------:R-:W-:Y:S01]  /*03a0*/  FMUL R4, R13, R2 ;  /* 0x000000020d047220 */ /* 0x000fe20000400000 */
[----:B----4-:R-:W-:Y:S01]  /*03b0*/  FFMA R8, R5, R10, R8 ;  /* 0x0000000a05087223 */ /* 0x010fe20000000008 */
[----:B------:R-:W0:Y:S02]  /*03c0*/  LDC.64 R2, c[0x0][0x210] ;  /* 0x00008400ff027b82 */ /* 0x000e240000000a00 */
[----:B------:R-:W-:Y:S02]  /*03d0*/  FFMA R9, R4, R11, R9 ;  /* 0x0000000b04097223 */ /* 0x000fe40000000009 */
[----:B------:R-:W-:-:S03]  /*03e0*/  FSETP.GT.AND P2, PT, R8, RZ, PT ;  /* 0x000000ff0800720b */ /* 0x000fc60003f44000 */
[----:B------:R-:W-:-:S10]  /*03f0*/  FSETP.GT.AND P1, PT, R9, RZ, PT ;  /* 0x000000ff0900720b */ /* 0x000fd40003f24000 */
[----:B------:R-:W-:-:S03]  /*0400*/  @!P2 FMUL R8, R8, 0.10000000149011611938 ;  /* 0x3dcccccd0808a820 */ /* 0x000fc60000400000 */
[----:B------:R-:W-:Y:S02]  /*0410*/  @!P1 FMUL R9, R9, 0.10000000149011611938 ;  /* 0x3dcccccd09099820 */ /* 0x000fe40000400000 */
[----:B------:R-:W-:Y:S01]  /*0420*/  FSETP.GT.AND P3, PT, R8, RZ, PT ;  /* 0x000000ff0800720b */ /* 0x000fe20003f64000 */
[C---:B0-----:R-:W-:Y:S02]  /*0430*/  IMAD.WIDE R2, R0.reuse, 0x4, R2 ;  /* 0x0000000400027825 */ /* 0x041fe400078e0202 */
[----:B------:R-:W-:Y:S02]  /*0440*/  FSETP.GT.AND P2, PT, R9, RZ, PT ;  /* 0x000000ff0900720b */ /* 0x000fe40003f44000 */
[----:B------:R-:W-:Y:S02]  /*0450*/  IADD3 R4, P1, R0, UR6, RZ ;  /* 0x0000000600047c10 */ /* 0x000fe4000ff3e0ff */
[----:B------:R-:W-:Y:S02]  /*0460*/  SEL R6, RZ, 0x1, !P3 ;  /* 0x00000001ff067807 */ /* 0x000fe40005800000 */
[----:B------:R-:W-:Y:S01]  /*0470*/  SEL R7, RZ, 0x100, !P2 ;  /* 0x00000100ff077807 */ /* 0x000fe20005000000 */
[----:B------:R0:W-:Y:S01]  /*0480*/  @!P0 STG.E.64 desc[UR4][R2.64], R8 ;  /* 0x0000000802008986 */ /* 0x0001e2000c101b04 */
[----:B------:R-:W-:-:S03]  /*0490*/  LEA.HI.X.SX32 R5, R0, UR7, 0x1, P1 ;  /* 0x0000000700057c11 */ /* 0x000fc600088f0eff */
[----:B------:R-:W-:Y:S01]  /*04a0*/  IMAD.IADD R7, R6, 0x1, R7 ;  /* 0x0000000106077824 */ /* 0x000fe200078e0207 */
[----:B0-----:R-:W-:Y:S06]  /*04b0*/  @P0 EXIT ;  /* 0x000000000000094d */ /* 0x001fec0003800000 */
[----:B------:R-:W-:Y:S01]  /*04c0*/  STG.E.U16 desc[UR4][R4.64], R7 ;  /* 0x0000000704007986 */ /* 0x000fe2000c101504 */
[----:B------:R-:W-:Y:S05]  /*04d0*/  EXIT ;  /* 0x000000000000794d */ /* 0x000fea0003800000 */
.L_x_0:
[----:B------:R-:W-:-:S00]  /*04e0*/  BRA `(.L_x_0) ;  /* 0xfffffffc00fc7947 */ /* 0x000fc0000383ffff */
[----:B------:R-:W-:-:S00]  /*04f0*/  NOP ;  /* 0x0000000000007918 */ /* 0x000fc00000000000 */
        /* <DEDUP_REMOVED lines=8> */
.L_x_1:


//--------------------- .nv.global.init           --------------------------
	.section	.nv.global.init,"aw",@progbits
.nv.global.init:
	.type		_$_str,@object
	.size		_$_str,(_$_str_$_2 - _$_str)
_$_str:
        /*0000*/ 	.byte	0x5f, 0x5f, 0x43, 0x55, 0x44, 0x41, 0x5f, 0x46, 0x54, 0x5a, 0x00
	.type		_$_str_$_2,@object
	.size		_$_str_$_2,(.L_1 - _$_str_$_2)
_$_str_$_2:
        /*000b*/ 	.byte	0x5f, 0x5f, 0x43, 0x55, 0x44, 0x41, 0x5f, 0x50, 0x52, 0x45, 0x43, 0x5f, 0x53, 0x51, 0x52, 0x54
        /*001b*/ 	.byte	0x00
.L_1:


//--------------------- .nv.constant0.triton_poi_fused__native_batch_norm_legit_no_training_leaky_relu_leaky_relu_backward_29 --------------------------
	.section	.nv.constant0.triton_poi_fused__native_batch_norm_legit_no_training_leaky_relu_leaky_relu_backward_29,"a",@progbits
	.sectionflags	@""
	.align	4
.nv.constant0.triton_poi_fused__native_batch_norm_legit_no_training_leaky_relu_leaky_relu_backward_29:
	.zero		588
